	.headerflags	@"EF_CUDA_TEXMODE_UNIFIED EF_CUDA_64BIT_ADDRESS EF_CUDA_SM89 EF_CUDA_VIRTUAL_SM(EF_CUDA_SM89)"
	.elftype	@"ET_EXEC"


//--------------------- .nv.info                  --------------------------
	.section	.nv.info,"",@"SHT_CUDA_INFO"
	.align	4


	//----- nvinfo : EIATTR_REGCOUNT
	.align		4
        /*0000*/ 	.byte	0x04, 0x2f
        /*0002*/ 	.short	(.L_2 - .L_1)
	.align		4
.L_1:
        /*0004*/ 	.word	index@(triton__0d1d2d3d4d5d6de7de)
        /*0008*/ 	.word	0x00000028


	//----- nvinfo : EIATTR_MAX_STACK_SIZE
	.align		4
.L_2:
        /*000c*/ 	.byte	0x04, 0x23
        /*000e*/ 	.short	(.L_4 - .L_3)
	.align		4
.L_3:
        /*0010*/ 	.word	index@(triton__0d1d2d3d4d5d6de7de)
        /*0014*/ 	.word	0x00000000


	//----- nvinfo : EIATTR_MIN_STACK_SIZE
	.align		4
.L_4:
        /*0018*/ 	.byte	0x04, 0x12
        /*001a*/ 	.short	(.L_6 - .L_5)
	.align		4
.L_5:
        /*001c*/ 	.word	index@(triton__0d1d2d3d4d5d6de7de)
        /*0020*/ 	.word	0x00000000


	//----- nvinfo : EIATTR_FRAME_SIZE
	.align		4
.L_6:
        /*0024*/ 	.byte	0x04, 0x11
        /*0026*/ 	.short	(.L_8 - .L_7)
	.align		4
.L_7:
        /*0028*/ 	.word	index@(triton__0d1d2d3d4d5d6de7de)
        /*002c*/ 	.word	0x00000000
.L_8:


//--------------------- .nv.info.triton__0d1d2d3d4d5d6de7de --------------------------
	.section	.nv.info.triton__0d1d2d3d4d5d6de7de,"",@"SHT_CUDA_INFO"
	.align	4


	//----- nvinfo : EIATTR_CUDA_API_VERSION
	.align		4
        /*0000*/ 	.byte	0x04, 0x37
        /*0002*/ 	.short	(.L_10 - .L_9)
.L_9:
        /*0004*/ 	.word	0x0000007b


	//----- nvinfo : EIATTR_PARAM_CBANK
	.align		4
.L_10:
        /*0008*/ 	.byte	0x04, 0x0a
        /*000a*/ 	.short	(.L_12 - .L_11)
	.align		4
.L_11:
        /*000c*/ 	.word	index@(.nv.constant0.triton__0d1d2d3d4d5d6de7de)
        /*0010*/ 	.short	0x0160
        /*0012*/ 	.short	0x0038


	//----- nvinfo : EIATTR_CBANK_PARAM_SIZE
	.align		4
.L_12:
        /*0014*/ 	.byte	0x03, 0x19
        /*0016*/ 	.short	0x0038


	//----- nvinfo : EIATTR_KPARAM_INFO
	.align		4
        /*0018*/ 	.byte	0x04, 0x17
        /*001a*/ 	.short	(.L_14 - .L_13)
.L_13:
        /*001c*/ 	.word	0x00000000
        /*0020*/ 	.short	0x0007
        /*0022*/ 	.short	0x0034
        /*0024*/ 	.byte	0x00, 0xf0, 0x11, 0x00


	//----- nvinfo : EIATTR_KPARAM_INFO
	.align		4
.L_14:
        /*0028*/ 	.byte	0x04, 0x17
        /*002a*/ 	.short	(.L_16 - .L_15)
.L_15:
        /*002c*/ 	.word	0x00000000
        /*0030*/ 	.short	0x0006
        /*0032*/ 	.short	0x0030
        /*0034*/ 	.byte	0x00, 0xf0, 0x11, 0x00


	//----- nvinfo : EIATTR_KPARAM_INFO
	.align		4
.L_16:
        /*0038*/ 	.byte	0x04, 0x17
        /*003a*/ 	.short	(.L_18 - .L_17)
.L_17:
        /*003c*/ 	.word	0x00000000
        /*0040*/ 	.short	0x0005
        /*0042*/ 	.short	0x0028
        /*0044*/ 	.byte	0x00, 0xf0, 0x21, 0x00


	//----- nvinfo : EIATTR_KPARAM_INFO
	.align		4
.L_18:
        /*0048*/ 	.byte	0x04, 0x17
        /*004a*/ 	.short	(.L_20 - .L_19)
.L_19:
        /*004c*/ 	.word	0x00000000
        /*0050*/ 	.short	0x0004
        /*0052*/ 	.short	0x0020
        /*0054*/ 	.byte	0x00, 0xf0, 0x21, 0x00


	//----- nvinfo : EIATTR_KPARAM_INFO
	.align		4
.L_20:
        /*0058*/ 	.byte	0x04, 0x17
        /*005a*/ 	.short	(.L_22 - .L_21)
.L_21:
        /*005c*/ 	.word	0x00000000
        /*0060*/ 	.short	0x0003
        /*0062*/ 	.short	0x0018
        /*0064*/ 	.byte	0x00, 0xf0, 0x21, 0x00


	//----- nvinfo : EIATTR_KPARAM_INFO
	.align		4
.L_22:
        /*0068*/ 	.byte	0x04, 0x17
        /*006a*/ 	.short	(.L_24 - .L_23)
.L_23:
        /*006c*/ 	.word	0x00000000
        /*0070*/ 	.short	0x0002
        /*0072*/ 	.short	0x0010
        /*0074*/ 	.byte	0x00, 0xf0, 0x21, 0x00


	//----- nvinfo : EIATTR_KPARAM_INFO
	.align		4
.L_24:
        /*0078*/ 	.byte	0x04, 0x17
        /*007a*/ 	.short	(.L_26 - .L_25)
.L_25:
        /*007c*/ 	.word	0x00000000
        /*0080*/ 	.short	0x0001
        /*0082*/ 	.short	0x0008
        /*0084*/ 	.byte	0x00, 0xf0, 0x21, 0x00


	//----- nvinfo : EIATTR_KPARAM_INFO
	.align		4
.L_26:
        /*0088*/ 	.byte	0x04, 0x17
        /*008a*/ 	.short	(.L_28 - .L_27)
.L_27:
        /*008c*/ 	.word	0x00000000
        /*0090*/ 	.short	0x0000
        /*0092*/ 	.short	0x0000
        /*0094*/ 	.byte	0x00, 0xf0, 0x21, 0x00


	//----- nvinfo : EIATTR_MAXREG_COUNT
	.align		4
.L_28:
        /*0098*/ 	.byte	0x03, 0x1b
        /*009a*/ 	.short	0x00ff


	//----- nvinfo : EIATTR_COOP_GROUP_MASK_REGIDS
	.align		4
        /*009c*/ 	.byte	0x04, 0x29
        /*009e*/ 	.short	(.L_30 - .L_29)


	//   ....[0]....
.L_29:
        /*00a0*/ 	.word	0xffffffff


	//   ....[1]....
        /*00a4*/ 	.word	0xffffffff


	//   ....[2]....
        /*00a8*/ 	.word	0xffffffff


	//   ....[3]....
        /*00ac*/ 	.word	0xffffffff


	//   ....[4]....
        /*00b0*/ 	.word	0xffffffff


	//   ....[5]....
        /*00b4*/ 	.word	0xffffffff


	//   ....[6]....
        /*00b8*/ 	.word	0xffffffff


	//   ....[7]....
        /*00bc*/ 	.word	0xffffffff


	//   ....[8]....
        /*00c0*/ 	.word	0xffffffff


	//   ....[9]....
        /*00c4*/ 	.word	0xffffffff


	//   ....[10]....
        /*00c8*/ 	.word	0xffffffff


	//   ....[11]....
        /*00cc*/ 	.word	0xffffffff


	//   ....[12]....
        /*00d0*/ 	.word	0xffffffff


	//   ....[13]....
        /*00d4*/ 	.word	0xffffffff


	//   ....[14]....
        /*00d8*/ 	.word	0xffffffff


	//   ....[15]....
        /*00dc*/ 	.word	0xffffffff


	//----- nvinfo : EIATTR_COOP_GROUP_INSTR_OFFSETS
	.align		4
.L_30:
        /*00e0*/ 	.byte	0x04, 0x28
        /*00e2*/ 	.short	(.L_32 - .L_31)


	//   ....[0]....
.L_31:
        /*00e4*/ 	.word	0x00000710


	//   ....[1]....
        /*00e8*/ 	.word	0x00000730


	//   ....[2]....
        /*00ec*/ 	.word	0x00000750


	//   ....[3]....
        /*00f0*/ 	.word	0x00000770


	//   ....[4]....
        /*00f4*/ 	.word	0x00000790


	//   ....[5]....
        /*00f8*/ 	.word	0x000007f0


	//   ....[6]....
        /*00fc*/ 	.word	0x00000810


	//   ....[7]....
        /*0100*/ 	.word	0x00000830


	//   ....[8]....
        /*0104*/ 	.word	0x00001120


	//   ....[9]....
        /*0108*/ 	.word	0x00001140


	//   ....[10]....
        /*010c*/ 	.word	0x00001160


	//   ....[11]....
        /*0110*/ 	.word	0x00001180


	//   ....[12]....
        /*0114*/ 	.word	0x000011a0


	//   ....[13]....
        /*0118*/ 	.word	0x00001200


	//   ....[14]....
        /*011c*/ 	.word	0x00001220


	//   ....[15]....
        /*0120*/ 	.word	0x00001240


	//----- nvinfo : EIATTR_EXIT_INSTR_OFFSETS
	.align		4
.L_32:
        /*0124*/ 	.byte	0x04, 0x1c
        /*0126*/ 	.short	(.L_34 - .L_33)


	//   ....[0]....
.L_33:
        /*0128*/ 	.word	0x00001b70


	//----- nvinfo : EIATTR_MAX_THREADS
	.align		4
.L_34:
        /*012c*/ 	.byte	0x04, 0x05
        /*012e*/ 	.short	(.L_36 - .L_35)
.L_35:
        /*0130*/ 	.word	0x00000100
        /*0134*/ 	.word	0x00000001
        /*0138*/ 	.word	0x00000001
.L_36:


//--------------------- .nv.rel.action            --------------------------
	.section	.nv.rel.action,"",@"SHT_CUDA_RELOCINFO"
	.align	8
	.sectionentsize	8
        /*0000*/ 	.byte	0x73, 0x00, 0x00, 0x00, 0x00, 0x00, 0x00, 0x00, 0x00, 0x00, 0x00, 0x11, 0x25, 0x00, 0x05, 0x36


//--------------------- .nv.constant0.triton__0d1d2d3d4d5d6de7de --------------------------
	.section	.nv.constant0.triton__0d1d2d3d4d5d6de7de,"a",@progbits
	.align	4
.nv.constant0.triton__0d1d2d3d4d5d6de7de:
	.zero		408


//--------------------- .text.triton__0d1d2d3d4d5d6de7de --------------------------
	.section	.text.triton__0d1d2d3d4d5d6de7de,"ax",@progbits
	.sectionflags	@"SHF_BARRIERS=1"
	.sectioninfo	@"SHI_REGISTERS=40"
	.align	128
        .global         triton__0d1d2d3d4d5d6de7de
        .type           triton__0d1d2d3d4d5d6de7de,@function
        .size           triton__0d1d2d3d4d5d6de7de,(.L_x_3 - triton__0d1d2d3d4d5d6de7de)
        .other          triton__0d1d2d3d4d5d6de7de,@"STO_CUDA_ENTRY STV_DEFAULT"
triton__0d1d2d3d4d5d6de7de:
.text.triton__0d1d2d3d4d5d6de7de:
[----:B------:R-:W-:-:S02]  /*0000*/  MOV R1, c[0x0][0x28] ;  /* 0x00000a0000017a02 */ /* 0x000fc40000000f00 */
[----:B------:R-:W0:Y:S01]  /*0010*/  S2R R2, SR_TID.X ;  /* 0x0000000000027919 */ /* 0x000e220000002100 */
[----:B------:R-:W-:Y:S01]  /*0020*/  MOV R15, 0x2 ;  /* 0x00000002000f7802 */ /* 0x000fe20000000f00 */
[----:B------:R-:W-:Y:S01]  /*0030*/  CS2R R8, SRZ ;  /* 0x0000000000087805 */ /* 0x000fe2000001ff00 */
[----:B------:R-:W-:Y:S01]  /*0040*/  CS2R R10, SRZ ;  /* 0x00000000000a7805 */ /* 0x000fe2000001ff00 */
[----:B------:R-:W1:Y:S01]  /*0050*/  S2R R0, SR_CTAID.X ;  /* 0x0000000000007919 */ /* 0x000e620000002500 */
[----:B------:R-:W-:Y:S01]  /*0060*/  CS2R R4, SRZ ;  /* 0x0000000000047805 */ /* 0x000fe2000001ff00 */
[----:B------:R-:W-:Y:S01]  /*0070*/  ULDC.64 UR6, c[0x0][0x118] ;  /* 0x0000460000067ab9 */ /* 0x000fe20000000a00 */
[----:B0-----:R-:W-:-:S04]  /*0080*/  LOP3.LUT R16, R2, 0xff, RZ, 0xc0, !PT ;  /* 0x000000ff02107812 */ /* 0x001fc800078ec0ff */
[----:B------:R-:W-:Y:S02]  /*0090*/  SHF.L.U32 R33, R16, 0x3, RZ ;  /* 0x0000000310217819 */ /* 0x000fe400000006ff */
[C---:B-1----:R-:W-:Y:S02]  /*00a0*/  ISETP.GE.AND P1, PT, R0.reuse, 0x200, PT ;  /* 0x000002000000780c */ /* 0x042fe40003f26270 */
[----:B------:R-:W-:Y:S01]  /*00b0*/  IADD3 R7, R33, 0x800, RZ ;  /* 0x0000080021077810 */ /* 0x000fe20007ffe0ff */
[----:B------:R-:W-:-:S03]  /*00c0*/  IMAD R12, R0, 0x900, R33 ;  /* 0x00000900000c7824 */ /* 0x000fc600078e0221 */
[----:B------:R-:W-:Y:S01]  /*00d0*/  ISETP.LT.U32.AND P0, PT, R7, 0x900, !P1 ;  /* 0x000009000700780c */ /* 0x000fe20004f01070 */
[----:B------:R-:W-:Y:S02]  /*00e0*/  IMAD R14, R0, 0x900, R7 ;  /* 0x00000900000e7824 */ /* 0x000fe400078e0207 */
[----:B------:R-:W-:Y:S01]  /*00f0*/  CS2R R6, SRZ ;  /* 0x0000000000067805 */ /* 0x000fe2000001ff00 */
[----:B------:R-:W-:-:S04]  /*0100*/  IMAD.WIDE R12, R12, R15, c[0x0][0x160] ;  /* 0x000058000c0c7625 */ /* 0x000fc800078e020f */
[----:B------:R-:W-:Y:S01]  /*0110*/  IMAD.WIDE R14, R14, R15, c[0x0][0x160] ;  /* 0x000058000e0e7625 */ /* 0x000fe200078e020f */
[----:B------:R-:W2:Y:S04]  /*0120*/  @!P1 LDG.E.EL.128 R8, [R12.64] ;  /* 0x000000060c089981 */ /* 0x000ea8000c2e1d00 */
[----:B------:R-:W3:Y:S01]  /*0130*/  @P0 LDG.E.EL.128 R4, [R14.64] ;  /* 0x000000060e040981 */ /* 0x000ee2000c2e1d00 */
[C---:B------:R-:W-:Y:S01]  /*0140*/  LOP3.LUT P2, RZ, R2.reuse, 0x1f, RZ, 0xc0, !PT ;  /* 0x0000001f02ff7812 */ /* 0x040fe2000784c0ff */
[----:B------:R-:W-:Y:S01]  /*0150*/  CS2R R24, SRZ ;  /* 0x0000000000187805 */ /* 0x000fe2000001ff00 */
[----:B------:R-:W-:Y:S01]  /*0160*/  ISETP.GE.AND P3, PT, R2, 0x8, PT ;  /* 0x000000080200780c */ /* 0x000fe20003f66270 */
[----:B------:R-:W-:Y:S01]  /*0170*/  CS2R R26, SRZ ;  /* 0x00000000001a7805 */ /* 0x000fe2000001ff00 */
[----:B------:R-:W-:Y:S01]  /*0180*/  CS2R R30, SRZ ;  /* 0x00000000001e7805 */ /* 0x000fe2000001ff00 */
[----:B------:R-:W-:Y:S01]  /*0190*/  MOV R32, RZ ;  /* 0x000000ff00207202 */ /* 0x000fe20000000f00 */
[----:B------:R-:W-:Y:S01]  /*01a0*/  UPLOP3.LUT UP0, UPT, UPT, UPT, UPT, 0x80, 0x0 ;  /* 0x000000000000789c */ /* 0x000fe20003f0f070 */
[----:B------:R-:W-:Y:S01]  /*01b0*/  MOV R36, RZ ;  /* 0x000000ff00247202 */ /* 0x000fe20000000f00 */
[----:B------:R-:W-:Y:S01]  /*01c0*/  UMOV UR4, URZ ;  /* 0x0000003f00047c82 */ /* 0x000fe20008000000 */
[----:B--2---:R-:W-:-:S02]  /*01d0*/  SEL R8, R8, RZ, !P1 ;  /* 0x000000ff08087207 */ /* 0x004fc40004800000 */
[----:B------:R-:W-:Y:S02]  /*01e0*/  SEL R9, R9, RZ, !P1 ;  /* 0x000000ff09097207 */ /* 0x000fe40004800000 */
[----:B---3--:R-:W-:Y:S02]  /*01f0*/  SEL R17, R4, RZ, P0 ;  /* 0x000000ff04117207 */ /* 0x008fe40000000000 */
[C---:B------:R-:W-:Y:S02]  /*0200*/  PRMT R4, R8.reuse, 0x7632, R4 ;  /* 0x0000763208047816 */ /* 0x040fe40000000004 */
[C---:B------:R-:W-:Y:S01]  /*0210*/  PRMT R18, R17.reuse, 0x7632, R18 ;  /* 0x0000763211127816 */ /* 0x040fe20000000012 */
[----:B------:R-:W-:Y:S01]  /*0220*/  IMAD.U32 R17, R17, 0x10000, RZ ;  /* 0x0001000011117824 */ /* 0x000fe200078e00ff */
[----:B------:R-:W-:Y:S02]  /*0230*/  SHF.L.U32 R8, R8, 0x10, RZ ;  /* 0x0000001008087819 */ /* 0x000fe400000006ff */
[----:B------:R-:W-:Y:S01]  /*0240*/  SHF.L.U32 R4, R4, 0x10, RZ ;  /* 0x0000001004047819 */ /* 0x000fe200000006ff */
[----:B------:R-:W-:Y:S01]  /*0250*/  FMUL R17, R17, R17 ;  /* 0x0000001111117220 */ /* 0x000fe20000400000 */
[----:B------:R-:W-:Y:S01]  /*0260*/  SHF.L.U32 R18, R18, 0x10, RZ ;  /* 0x0000001012127819 */ /* 0x000fe200000006ff */
[----:B------:R-:W-:Y:S01]  /*0270*/  FMUL R8, R8, R8 ;  /* 0x0000000808087220 */ /* 0x000fe20000400000 */
[----:B------:R-:W-:Y:S01]  /*0280*/  SEL R10, R10, RZ, !P1 ;  /* 0x000000ff0a0a7207 */ /* 0x000fe20004800000 */
[----:B------:R-:W-:Y:S01]  /*0290*/  FMUL R4, R4, R4 ;  /* 0x0000000404047220 */ /* 0x000fe20000400000 */
[----:B------:R-:W-:Y:S01]  /*02a0*/  FSEL R17, R17, -RZ, P0 ;  /* 0x800000ff11117208 */ /* 0x000fe20000000000 */
[----:B------:R-:W-:Y:S01]  /*02b0*/  FMUL R18, R18, R18 ;  /* 0x0000001212127220 */ /* 0x000fe20000400000 */
[----:B------:R-:W-:-:S02]  /*02c0*/  FSEL R8, R8, RZ, !P1 ;  /* 0x000000ff08087208 */ /* 0x000fc40004800000 */
[----:B------:R-:W-:Y:S02]  /*02d0*/  FSEL R15, R4, RZ, !P1 ;  /* 0x000000ff040f7208 */ /* 0x000fe40004800000 */
[----:B------:R-:W-:Y:S01]  /*02e0*/  SEL R6, R6, RZ, P0 ;  /* 0x000000ff06067207 */ /* 0x000fe20000000000 */
[----:B------:R-:W-:Y:S01]  /*02f0*/  FADD R4, R8, R17 ;  /* 0x0000001108047221 */ /* 0x000fe20000000000 */
[----:B------:R-:W-:Y:S02]  /*0300*/  SEL R8, R5, RZ, P0 ;  /* 0x000000ff05087207 */ /* 0x000fe40000000000 */
[----:B------:R-:W-:Y:S02]  /*0310*/  PRMT R5, R9, 0x7632, R5 ;  /* 0x0000763209057816 */ /* 0x000fe40000000005 */
[----:B------:R-:W-:Y:S02]  /*0320*/  PRMT R12, R8, 0x7632, R12 ;  /* 0x00007632080c7816 */ /* 0x000fe4000000000c */
[----:B------:R-:W-:-:S02]  /*0330*/  SHF.L.U32 R5, R5, 0x10, RZ ;  /* 0x0000001005057819 */ /* 0x000fc400000006ff */
[----:B------:R-:W-:Y:S02]  /*0340*/  SHF.L.U32 R12, R12, 0x10, RZ ;  /* 0x000000100c0c7819 */ /* 0x000fe400000006ff */
[----:B------:R-:W-:Y:S01]  /*0350*/  SHF.L.U32 R9, R9, 0x10, RZ ;  /* 0x0000001009097819 */ /* 0x000fe200000006ff */
[----:B------:R-:W-:Y:S01]  /*0360*/  FMUL R5, R5, R5 ;  /* 0x0000000505057220 */ /* 0x000fe20000400000 */
[----:B------:R-:W-:Y:S01]  /*0370*/  SHF.L.U32 R13, R8, 0x10, RZ ;  /* 0x00000010080d7819 */ /* 0x000fe200000006ff */
[----:B------:R-:W-:Y:S01]  /*0380*/  FMUL R12, R12, R12 ;  /* 0x0000000c0c0c7220 */ /* 0x000fe20000400000 */
[----:B------:R-:W-:Y:S01]  /*0390*/  FSEL R18, R18, -RZ, P0 ;  /* 0x800000ff12127208 */ /* 0x000fe20000000000 */
[----:B------:R-:W-:Y:S01]  /*03a0*/  FMUL R9, R9, R9 ;  /* 0x0000000909097220 */ /* 0x000fe20000400000 */
[----:B------:R-:W-:Y:S01]  /*03b0*/  IMAD.U32 R8, R10, 0x10000, RZ ;  /* 0x000100000a087824 */ /* 0x000fe200078e00ff */
[----:B------:R-:W-:Y:S01]  /*03c0*/  FMUL R14, R13, R13 ;  /* 0x0000000d0d0e7220 */ /* 0x000fe20000400000 */
[----:B------:R-:W-:Y:S01]  /*03d0*/  SHF.L.U32 R13, R6, 0x10, RZ ;  /* 0x00000010060d7819 */ /* 0x000fe200000006ff */
[----:B------:R-:W-:Y:S01]  /*03e0*/  FADD R15, R15, R18 ;  /* 0x000000120f0f7221 */ /* 0x000fe20000000000 */
[----:B------:R-:W-:Y:S01]  /*03f0*/  PRMT R10, R10, 0x7632, R10 ;  /* 0x000076320a0a7816 */ /* 0x000fe2000000000a */
[----:B------:R-:W-:Y:S01]  /*0400*/  FMUL R8, R8, R8 ;  /* 0x0000000808087220 */ /* 0x000fe20000400000 */
[----:B------:R-:W-:Y:S01]  /*0410*/  PRMT R6, R6, 0x7632, R6 ;  /* 0x0000763206067816 */ /* 0x000fe20000000006 */
[----:B------:R-:W-:Y:S01]  /*0420*/  FMUL R13, R13, R13 ;  /* 0x0000000d0d0d7220 */ /* 0x000fe20000400000 */
[----:B------:R-:W-:Y:S01]  /*0430*/  FSEL R5, R5, RZ, !P1 ;  /* 0x000000ff05057208 */ /* 0x000fe20004800000 */
[----:B------:R-:W-:Y:S01]  /*0440*/  IMAD.U32 R10, R10, 0x10000, RZ ;  /* 0x000100000a0a7824 */ /* 0x000fe200078e00ff */
[----:B------:R-:W-:Y:S01]  /*0450*/  FSEL R12, R12, -RZ, P0 ;  /* 0x800000ff0c0c7208 */ /* 0x000fe20000000000 */
[----:B------:R-:W-:Y:S01]  /*0460*/  FADD R15, R4, R15 ;  /* 0x0000000f040f7221 */ /* 0x000fe20000000000 */
[----:B------:R-:W-:Y:S01]  /*0470*/  FSEL R9, R9, RZ, !P1 ;  /* 0x000000ff09097208 */ /* 0x000fe20004800000 */
[----:B------:R-:W-:Y:S01]  /*0480*/  FMUL R10, R10, R10 ;  /* 0x0000000a0a0a7220 */ /* 0x000fe20000400000 */
[----:B------:R-:W-:Y:S01]  /*0490*/  FSEL R14, R14, -RZ, P0 ;  /* 0x800000ff0e0e7208 */ /* 0x000fe20000000000 */
[----:B------:R-:W-:Y:S01]  /*04a0*/  FADD R12, R5, R12 ;  /* 0x0000000c050c7221 */ /* 0x000fe20000000000 */
[----:B------:R-:W-:-:S02]  /*04b0*/  SEL R11, R11, RZ, !P1 ;  /* 0x000000ff0b0b7207 */ /* 0x000fc40004800000 */
[----:B------:R-:W-:Y:S01]  /*04c0*/  SEL R7, R7, RZ, P0 ;  /* 0x000000ff07077207 */ /* 0x000fe20000000000 */
[----:B------:R-:W-:Y:S01]  /*04d0*/  FADD R14, R9, R14 ;  /* 0x0000000e090e7221 */ /* 0x000fe20000000000 */
[----:B------:R-:W-:Y:S02]  /*04e0*/  SHF.L.U32 R6, R6, 0x10, RZ ;  /* 0x0000001006067819 */ /* 0x000fe400000006ff */
[----:B------:R-:W-:Y:S01]  /*04f0*/  PRMT R4, R11, 0x7632, R4 ;  /* 0x000076320b047816 */ /* 0x000fe20000000004 */
[----:B------:R-:W-:Y:S01]  /*0500*/  FADD R15, R14, R15 ;  /* 0x0000000f0e0f7221 */ /* 0x000fe20000000000 */
[----:B------:R-:W-:Y:S01]  /*0510*/  SHF.L.U32 R5, R7, 0x10, RZ ;  /* 0x0000001007057819 */ /* 0x000fe200000006ff */
[----:B------:R-:W-:Y:S01]  /*0520*/  FMUL R6, R6, R6 ;  /* 0x0000000606067220 */ /* 0x000fe20000400000 */
[----:B------:R-:W-:Y:S01]  /*0530*/  SHF.L.U32 R11, R11, 0x10, RZ ;  /* 0x000000100b0b7819 */ /* 0x000fe200000006ff */
[----:B------:R-:W-:Y:S01]  /*0540*/  FADD R12, R12, R15 ;  /* 0x0000000f0c0c7221 */ /* 0x000fe20000000000 */
[----:B------:R-:W-:Y:S01]  /*0550*/  PRMT R7, R7, 0x7632, R7 ;  /* 0x0000763207077816 */ /* 0x000fe20000000007 */
[----:B------:R-:W-:Y:S01]  /*0560*/  FMUL R5, R5, R5 ;  /* 0x0000000505057220 */ /* 0x000fe20000400000 */
[----:B------:R-:W-:Y:S01]  /*0570*/  FSEL R8, R8, RZ, !P1 ;  /* 0x000000ff08087208 */ /* 0x000fe20004800000 */
[----:B------:R-:W-:Y:S01]  /*0580*/  FMUL R11, R11, R11 ;  /* 0x0000000b0b0b7220 */ /* 0x000fe20000400000 */
[----:B------:R-:W-:-:S02]  /*0590*/  FSEL R13, R13, -RZ, P0 ;  /* 0x800000ff0d0d7208 */ /* 0x000fc40000000000 */
[----:B------:R-:W-:Y:S02]  /*05a0*/  SHF.L.U32 R4, R4, 0x10, RZ ;  /* 0x0000001004047819 */ /* 0x000fe400000006ff */
[----:B------:R-:W-:Y:S01]  /*05b0*/  SHF.L.U32 R7, R7, 0x10, RZ ;  /* 0x0000001007077819 */ /* 0x000fe200000006ff */
[----:B------:R-:W-:Y:S01]  /*05c0*/  FADD R13, R8, R13 ;  /* 0x0000000d080d7221 */ /* 0x000fe20000000000 */
[----:B------:R-:W-:Y:S01]  /*05d0*/  FSEL R9, R10, RZ, !P1 ;  /* 0x000000ff0a097208 */ /* 0x000fe20004800000 */
[----:B------:R-:W-:Y:S01]  /*05e0*/  FMUL R4, R4, R4 ;  /* 0x0000000404047220 */ /* 0x000fe20000400000 */
[----:B------:R-:W-:Y:S01]  /*05f0*/  FSEL R6, R6, -RZ, P0 ;  /* 0x800000ff06067208 */ /* 0x000fe20000000000 */
[----:B------:R-:W-:Y:S01]  /*0600*/  FMUL R7, R7, R7 ;  /* 0x0000000707077220 */ /* 0x000fe20000400000 */
[----:B------:R-:W-:Y:S01]  /*0610*/  FSEL R8, R11, RZ, !P1 ;  /* 0x000000ff0b087208 */ /* 0x000fe20004800000 */
[----:B------:R-:W-:Y:S01]  /*0620*/  FADD R13, R13, R12 ;  /* 0x0000000c0d0d7221 */ /* 0x000fe20000000000 */
[----:B------:R-:W-:Y:S01]  /*0630*/  FSEL R5, R5, -RZ, P0 ;  /* 0x800000ff05057208 */ /* 0x000fe20000000000 */
[----:B------:R-:W-:Y:S01]  /*0640*/  FADD R6, R9, R6 ;  /* 0x0000000609067221 */ /* 0x000fe20000000000 */
[----:B------:R-:W-:-:S02]  /*0650*/  FSEL R4, R4, RZ, !P1 ;  /* 0x000000ff04047208 */ /* 0x000fc40004800000 */
[----:B------:R-:W-:Y:S01]  /*0660*/  FSEL R7, R7, -RZ, P0 ;  /* 0x800000ff07077208 */ /* 0x000fe20000000000 */
[----:B------:R-:W-:Y:S01]  /*0670*/  FADD R5, R8, R5 ;  /* 0x0000000508057221 */ /* 0x000fe20000000000 */
[----:B------:R-:W-:Y:S01]  /*0680*/  FADD R6, R6, R13 ;  /* 0x0000000d06067221 */ /* 0x000fe20000000000 */
[----:B------:R-:W-:Y:S02]  /*0690*/  SHF.R.U32.HI R10, RZ, 0x3, R2 ;  /* 0x00000003ff0a7819 */ /* 0x000fe40000011602 */
[----:B------:R-:W-:Y:S01]  /*06a0*/  FADD R7, R4, R7 ;  /* 0x0000000704077221 */ /* 0x000fe20000000000 */
[----:B------:R-:W-:Y:S01]  /*06b0*/  FADD R6, R5, R6 ;  /* 0x0000000605067221 */ /* 0x000fe20000000000 */
[----:B------:R-:W-:Y:S02]  /*06c0*/  LOP3.LUT R10, R10, 0x1c, RZ, 0xc0, !PT ;  /* 0x0000001c0a0a7812 */ /* 0x000fe400078ec0ff */
[----:B------:R-:W-:Y:S01]  /*06d0*/  LOP3.LUT P0, RZ, R2, 0x7, RZ, 0xc0, !PT ;  /* 0x0000000702ff7812 */ /* 0x000fe2000780c0ff */
[----:B------:R-:W-:Y:S01]  /*06e0*/  FADD R6, R7, R6 ;  /* 0x0000000607067221 */ /* 0x000fe20000000000 */
[----:B------:R-:W-:-:S02]  /*06f0*/  ISETP.EQ.AND P1, PT, R16, RZ, !P1 ;  /* 0x000000ff1000720c */ /* 0x000fc40004f22270 */
[----:B------:R-:W-:Y:S02]  /*0700*/  ISETP.LT.AND P0, PT, R2, 0x8, !P0 ;  /* 0x000000080200780c */ /* 0x000fe40004701270 */
[----:B------:R-:W0:Y:S02]  /*0710*/  SHFL.BFLY PT, R5, R6, 0x10, 0x1f ;  /* 0x0e001f0006057f89 */ /* 0x000e2400000e0000 */
[----:B0-----:R-:W-:-:S05]  /*0720*/  FADD R5, R6, R5 ;  /* 0x0000000506057221 */ /* 0x001fca0000000000 */
        /* <DEDUP_REMOVED lines=8> */
[----:B------:R-:W-:Y:S04]  /*07b0*/  @!P2 STS [R10], R9 ;  /* 0x000000090a00a388 */ /* 0x000fe80000000800 */
[----:B------:R-:W-:Y:S06]  /*07c0*/  BAR.SYNC 0x0 ;  /* 0x0000000000007b1d */ /* 0x000fec0000000000 */
[----:B------:R-:W0:Y:S01]  /*07d0*/  @!P3 LDS R3, [R2.X4] ;  /* 0x000000000203b984 */ /* 0x000e220000004800 */
[----:B------:R-:W-:-:S03]  /*07e0*/  MOV R9, 0x39e38e39 ;  /* 0x39e38e3900097802 */ /* 0x000fc60000000f00 */
[----:B0-----:R-:W0:Y:S02]  /*07f0*/  SHFL.BFLY PT, R4, R3, 0x4, 0x1f ;  /* 0x0c801f0003047f89 */ /* 0x001e2400000e0000 */
[----:B0-----:R-:W-:-:S05]  /*0800*/  FADD R4, R3, R4 ;  /* 0x0000000403047221 */ /* 0x001fca0000000000 */
[----:B------:R-:W0:Y:S02]  /*0810*/  SHFL.BFLY PT, R5, R4, 0x2, 0x1f ;  /* 0x0c401f0004057f89 */ /* 0x000e2400000e0000 */
[----:B0-----:R-:W-:-:S05]  /*0820*/  FADD R5, R4, R5 ;  /* 0x0000000504057221 */ /* 0x001fca0000000000 */
[----:B------:R-:W0:Y:S02]  /*0830*/  SHFL.BFLY PT, R6, R5, 0x1, 0x1f ;  /* 0x0c201f0005067f89 */ /* 0x000e2400000e0000 */
[----:B0-----:R-:W-:Y:S01]  /*0840*/  FADD R7, R5, R6 ;  /* 0x0000000605077221 */ /* 0x001fe20000000000 */
[----:B------:R-:W-:-:S04]  /*0850*/  IMAD.MOV.U32 R5, RZ, RZ, 0x4 ;  /* 0x00000004ff057424 */ /* 0x000fc800078e00ff */
[----:B------:R-:W-:Y:S01]  /*0860*/  @P0 STS [R2.X4], R7 ;  /* 0x0000000702000388 */ /* 0x000fe20000004800 */
[----:B------:R-:W-:-:S03]  /*0870*/  IMAD.WIDE R4, R0, R5, c[0x0][0x180] ;  /* 0x0000600000047625 */ /* 0x000fc600078e0205 */
[----:B------:R-:W-:Y:S06]  /*0880*/  BAR.SYNC 0x0 ;  /* 0x0000000000007b1d */ /* 0x000fec0000000000 */
[----:B------:R-:W0:Y:S04]  /*0890*/  LDS R6, [RZ] ;  /* 0x00000000ff067984 */ /* 0x000e280000000800 */
[----:B------:R-:W-:Y:S06]  /*08a0*/  BAR.SYNC 0x0 ;  /* 0x0000000000007b1d */ /* 0x000fec0000000000 */
[----:B0-----:R-:W-:Y:S01]  /*08b0*/  STS [RZ], R6 ;  /* 0x00000006ff007388 */ /* 0x001fe20000000800 */
[----:B------:R-:W-:-:S03]  /*08c0*/  FFMA R2, R6, R9, 9.9999997473787516356e-06 ;  /* 0x3727c5ac06027423 */ /* 0x000fc60000000009 */
[----:B------:R-:W-:Y:S06]  /*08d0*/  BAR.SYNC 0x0 ;  /* 0x0000000000007b1d */ /* 0x000fec0000000000 */
[----:B------:R-:W0:Y:S01]  /*08e0*/  LDS R3, [RZ] ;  /* 0x00000000ff037984 */ /* 0x000e220000000800 */
[----:B------:R-:W1:Y:S03]  /*08f0*/  MUFU.RSQ R2, R2 ;  /* 0x0000000200027308 */ /* 0x000e660000001400 */
[----:B0-----:R0:W-:Y:S02]  /*0900*/  @P1 STG.E [R4.64], R3 ;  /* 0x0000000304001986 */ /* 0x0011e4000c101906 */
[----:B01----:R-:W-:-:S03]  /*0910*/  IADD3 R3, R33, 0x4, RZ ;  /* 0x0000000421037810 */ /* 0x003fc60007ffe0ff */
.L_x_0:
[C---:B------:R-:W-:Y:S01]  /*0920*/  LOP3.LUT R34, R33.reuse, UR4, RZ, 0xfc, !PT ;  /* 0x0000000421227c12 */ /* 0x040fe2000f8efcff */
[----:B------:R-:W-:Y:S01]  /*0930*/  CS2R R4, SRZ ;  /* 0x0000000000047805 */ /* 0x000fe2000001ff00 */
[----:B------:R-:W-:Y:S01]  /*0940*/  IADD3 R8, P5, R33, UR4, RZ ;  /* 0x0000000421087c10 */ /* 0x000fe2000ffbe0ff */
[----:B------:R-:W-:Y:S01]  /*0950*/  CS2R R6, SRZ ;  /* 0x0000000000067805 */ /* 0x000fe2000001ff00 */
[----:B------:R-:W-:Y:S01]  /*0960*/  ISETP.GE.U32.AND P4, PT, R34, 0x900, PT ;  /* 0x000009002200780c */ /* 0x000fe20003f86070 */
[C---:B------:R-:W-:Y:S01]  /*0970*/  IMAD R28, R0.reuse, 0x900, R34 ;  /* 0x00000900001c7824 */ /* 0x040fe200078e0222 */
[----:B------:R-:W-:Y:S01]  /*0980*/  MOV R17, 0x2 ;  /* 0x0000000200117802 */ /* 0x000fe20000000f00 */
[----:B------:R-:W-:Y:S01]  /*0990*/  IMAD.X R9, RZ, RZ, RZ, P5 ;  /* 0x000000ffff097224 */ /* 0x000fe200028e06ff */
[----:B------:R-:W-:-:S02]  /*09a0*/  ISETP.LT.AND P1, PT, R0, 0x200, !P4 ;  /* 0x000002000000780c */ /* 0x000fc40006721270 */
[----:B------:R-:W-:Y:S01]  /*09b0*/  LEA R22, P5, R8, c[0x0][0x168], 0x2 ;  /* 0x00005a0008167a11 */ /* 0x000fe200078a10ff */
[----:B------:R-:W-:Y:S01]  /*09c0*/  IMAD.WIDE R16, R28, R17, c[0x0][0x160] ;  /* 0x000058001c107625 */ /* 0x000fe200078e0211 */
[----:B------:R-:W-:Y:S01]  /*09d0*/  LOP3.LUT R13, R3, UR4, RZ, 0xfc, !PT ;  /* 0x00000004030d7c12 */ /* 0x000fe2000f8efcff */
[----:B------:R-:W-:Y:S01]  /*09e0*/  CS2R R10, SRZ ;  /* 0x00000000000a7805 */ /* 0x000fe2000001ff00 */
[----:B------:R-:W-:Y:S02]  /*09f0*/  LEA.HI.X R23, R8, c[0x0][0x16c], R9, 0x2, P5 ;  /* 0x00005b0008177a11 */ /* 0x000fe400028f1409 */
[----:B------:R-:W-:Y:S01]  /*0a00*/  MOV R29, 0x4 ;  /* 0x00000004001d7802 */ /* 0x000fe20000000f00 */
[----:B------:R-:W-:Y:S01]  /*0a10*/  CS2R R8, SRZ ;  /* 0x0000000000087805 */ /* 0x000fe2000001ff00 */
[----:B------:R-:W-:Y:S01]  /*0a20*/  IMAD R20, R0, 0x900, R13 ;  /* 0x0000090000147824 */ /* 0x000fe200078e020d */
[----:B------:R-:W-:Y:S02]  /*0a30*/  CS2R R14, SRZ ;  /* 0x00000000000e7805 */ /* 0x000fe4000001ff00 */
[----:B------:R0:W2:Y:S01]  /*0a40*/  @P1 LDG.E.EL.128 R4, [R16.64] ;  /* 0x0000000610041981 */ /* 0x0000a2000c2e1d00 */
[----:B------:R-:W-:Y:S01]  /*0a50*/  CS2R R12, SRZ ;  /* 0x00000000000c7805 */ /* 0x000fe2000001ff00 */
[----:B------:R-:W-:-:S02]  /*0a60*/  IMAD.WIDE R20, R20, R29, c[0x0][0x170] ;  /* 0x00005c0014147625 */ /* 0x000fc400078e021d */
[----:B------:R1:W3:Y:S04]  /*0a70*/  @!P4 LDG.E.EL.128 R8, [R22.64+0x10] ;  /* 0x000010061608c981 */ /* 0x0002e8000c2e1d00 */
[----:B------:R3:W4:Y:S01]  /*0a80*/  @P1 LDG.E.EL.128 R12, [R20.64] ;  /* 0x00000006140c1981 */ /* 0x000722000c2e1d00 */
[----:B------:R-:W-:Y:S01]  /*0a90*/  CS2R R18, SRZ ;  /* 0x0000000000127805 */ /* 0x000fe2000001ff00 */
[----:B0-----:R-:W-:Y:S01]  /*0aa0*/  CS2R R16, SRZ ;  /* 0x0000000000107805 */ /* 0x001fe2000001ff00 */
[----:B------:R-:W-:Y:S01]  /*0ab0*/  IMAD.WIDE.U32 R34, R34, R29, c[0x0][0x168] ;  /* 0x00005a0022227625 */ /* 0x000fe200078e001d */
[----:B-1----:R-:W-:-:S03]  /*0ac0*/  CS2R R22, SRZ ;  /* 0x0000000000167805 */ /* 0x002fc6000001ff00 */
[----:B------:R-:W-:Y:S01]  /*0ad0*/  IMAD.WIDE R28, R28, R29, c[0x0][0x170] ;  /* 0x00005c001c1c7625 */ /* 0x000fe200078e021d */
[----:B------:R0:W5:Y:S01]  /*0ae0*/  @!P4 LDG.E.EL.128 R16, [R34.64] ;  /* 0x000000062210c981 */ /* 0x000162000c2e1d00 */
[----:B--2---:R-:W-:-:S04]  /*0af0*/  SEL R6, R6, RZ, P1 ;  /* 0x000000ff06067207 */ /* 0x004fc80000800000 */
[----:B------:R-:W-:Y:S02]  /*0b00*/  SHF.L.U32 R37, R6, 0x10, RZ ;  /* 0x0000001006257819 */ /* 0x000fe400000006ff */
[----:B---3--:R-:W-:Y:S02]  /*0b10*/  SEL R20, R8, RZ, !P4 ;  /* 0x000000ff08147207 */ /* 0x008fe40006000000 */
[----:B----4-:R-:W-:Y:S01]  /*0b20*/  SEL R8, R12, RZ, P1 ;  /* 0x000000ff0c087207 */ /* 0x010fe20000800000 */
[----:B------:R-:W-:Y:S02]  /*0b30*/  FMUL R21, R37, R2 ;  /* 0x0000000225157220 */ /* 0x000fe40000400000 */
[----:B------:R-:W-:-:S04]  /*0b40*/  FADD R12, R20, 1 ;  /* 0x3f800000140c7421 */ /* 0x000fc80000000000 */
[----:B------:R-:W-:Y:S02]  /*0b50*/  FFMA R8, R21, R12, R8 ;  /* 0x0000000c15087223 */ /* 0x000fe40000000008 */
[----:B------:R-:W-:-:S06]  /*0b60*/  CS2R R20, SRZ ;  /* 0x0000000000147805 */ /* 0x000fcc000001ff00 */
[----:B------:R-:W2:Y:S01]  /*0b70*/  @P1 LDG.E.EL.128 R20, [R28.64] ;  /* 0x000000061c141981 */ /* 0x000ea2000c2e1d00 */
[----:B------:R-:W-:Y:S02]  /*0b80*/  SEL R7, R7, RZ, P1 ;  /* 0x000000ff07077207 */ /* 0x000fe40000800000 */
[----:B------:R-:W-:Y:S02]  /*0b90*/  SEL R10, R10, RZ, !P4 ;  /* 0x000000ff0a0a7207 */ /* 0x000fe40006000000 */
[C---:B0-----:R-:W-:Y:S02]  /*0ba0*/  SHF.L.U32 R35, R7.reuse, 0x10, RZ ;  /* 0x0000001007237819 */ /* 0x041fe400000006ff */
[----:B------:R-:W-:Y:S01]  /*0bb0*/  PRMT R7, R7, 0x7632, R7 ;  /* 0x0000763207077816 */ /* 0x000fe20000000007 */
[----:B------:R-:W-:Y:S01]  /*0bc0*/  FADD R10, R10, 1 ;  /* 0x3f8000000a0a7421 */ /* 0x000fe20000000000 */
[----:B------:R-:W-:Y:S01]  /*0bd0*/  SEL R14, R14, RZ, P1 ;  /* 0x000000ff0e0e7207 */ /* 0x000fe20000800000 */
[----:B------:R-:W-:Y:S01]  /*0be0*/  FMUL R35, R35, R2 ;  /* 0x0000000223237220 */ /* 0x000fe20000400000 */
[----:B------:R-:W-:-:S02]  /*0bf0*/  SEL R11, R11, RZ, !P4 ;  /* 0x000000ff0b0b7207 */ /* 0x000fc40006000000 */
[----:B------:R-:W-:Y:S01]  /*0c00*/  SHF.L.U32 R37, R7, 0x10, RZ ;  /* 0x0000001007257819 */ /* 0x000fe200000006ff */
[----:B------:R-:W-:Y:S01]  /*0c10*/  FFMA R7, R35, R10, R14 ;  /* 0x0000000a23077223 */ /* 0x000fe2000000000e */
[----:B------:R-:W-:Y:S01]  /*0c20*/  SEL R15, R15, RZ, P1 ;  /* 0x000000ff0f0f7207 */ /* 0x000fe20000800000 */
[----:B------:R-:W-:Y:S01]  /*0c30*/  FADD R11, R11, 1 ;  /* 0x3f8000000b0b7421 */ /* 0x000fe20000000000 */
[----:B------:R-:W-:Y:S01]  /*0c40*/  PRMT R6, R6, 0x7632, R6 ;  /* 0x0000763206067816 */ /* 0x000fe20000000006 */
[----:B------:R-:W-:Y:S01]  /*0c50*/  FMUL R10, R37, R2 ;  /* 0x00000002250a7220 */ /* 0x000fe20000400000 */
[----:B------:R-:W-:Y:S01]  /*0c60*/  FMUL R7, R7, R7 ;  /* 0x0000000707077220 */ /* 0x000fe20000400000 */
[----:B------:R-:W-:Y:S02]  /*0c70*/  SEL R9, R9, RZ, !P4 ;  /* 0x000000ff09097207 */ /* 0x000fe40006000000 */
[----:B------:R-:W-:Y:S01]  /*0c80*/  FFMA R10, R10, R11, R15 ;  /* 0x0000000b0a0a7223 */ /* 0x000fe2000000000f */
[----:B------:R-:W-:Y:S01]  /*0c90*/  IMAD.U32 R11, R6, 0x10000, RZ ;  /* 0x00010000060b7824 */ /* 0x000fe200078e00ff */
[----:B------:R-:W-:-:S02]  /*0ca0*/  FMUL R6, R8, R8 ;  /* 0x0000000808067220 */ /* 0x000fc40000400000 */
[----:B------:R-:W-:Y:S01]  /*0cb0*/  FMUL R10, R10, R10 ;  /* 0x0000000a0a0a7220 */ /* 0x000fe20000400000 */
[----:B------:R-:W-:Y:S01]  /*0cc0*/  SEL R13, R13, RZ, P1 ;  /* 0x000000ff0d0d7207 */ /* 0x000fe20000800000 */
[----:B------:R-:W-:Y:S01]  /*0cd0*/  FADD R9, R9, 1 ;  /* 0x3f80000009097421 */ /* 0x000fe20000000000 */
[----:B------:R-:W-:Y:S01]  /*0ce0*/  FSEL R7, R7, -RZ, P1 ;  /* 0x800000ff07077208 */ /* 0x000fe20000800000 */
[----:B------:R-:W-:Y:S01]  /*0cf0*/  FMUL R8, R11, R2 ;  /* 0x000000020b087220 */ /* 0x000fe20000400000 */
[----:B------:R-:W-:Y:S02]  /*0d00*/  FSEL R12, R6, -RZ, P1 ;  /* 0x800000ff060c7208 */ /* 0x000fe40000800000 */
[----:B------:R-:W-:Y:S02]  /*0d10*/  SEL R4, R4, RZ, P1 ;  /* 0x000000ff04047207 */ /* 0x000fe40000800000 */
[----:B------:R-:W-:Y:S02]  /*0d20*/  SEL R6, R5, RZ, P1 ;  /* 0x000000ff05067207 */ /* 0x000fe40000800000 */
[----:B------:R-:W-:Y:S01]  /*0d30*/  FSEL R10, R10, -RZ, P1 ;  /* 0x800000ff0a0a7208 */ /* 0x000fe20000800000 */
[----:B------:R-:W-:Y:S01]  /*0d40*/  FFMA R5, R8, R9, R13 ;  /* 0x0000000908057223 */ /* 0x000fe2000000000d */
[----:B------:R-:W-:Y:S01]  /*0d50*/  FADD R36, R7, R36 ;  /* 0x0000002407247221 */ /* 0x000fe20000000000 */
[----:B------:R-:W-:-:S02]  /*0d60*/  PRMT R7, R4, 0x7632, R7 ;  /* 0x0000763204077816 */ /* 0x000fc40000000007 */
[----:B------:R-:W-:Y:S01]  /*0d70*/  PRMT R9, R6, 0x7632, R9 ;  /* 0x0000763206097816 */ /* 0x000fe20000000009 */
[----:B------:R-:W-:Y:S01]  /*0d80*/  FADD R27, R10, R27 ;  /* 0x0000001b0a1b7221 */ /* 0x000fe20000000000 */
[----:B-----5:R-:W-:Y:S02]  /*0d90*/  SEL R11, R17, RZ, !P4 ;  /* 0x000000ff110b7207 */ /* 0x020fe40006000000 */
[----:B------:R-:W-:Y:S02]  /*0da0*/  SEL R16, R16, RZ, !P4 ;  /* 0x000000ff10107207 */ /* 0x000fe40006000000 */
[----:B------:R-:W-:Y:S02]  /*0db0*/  SEL R10, R18, RZ, !P4 ;  /* 0x000000ff120a7207 */ /* 0x000fe40006000000 */
[----:B------:R-:W-:Y:S02]  /*0dc0*/  SEL R8, R19, RZ, !P4 ;  /* 0x000000ff13087207 */ /* 0x000fe40006000000 */
[----:B------:R-:W-:-:S02]  /*0dd0*/  SHF.L.U32 R13, R4, 0x10, RZ ;  /* 0x00000010040d7819 */ /* 0x000fc400000006ff */
[----:B------:R-:W-:Y:S02]  /*0de0*/  SHF.L.U32 R17, R6, 0x10, RZ ;  /* 0x0000001006117819 */ /* 0x000fe400000006ff */
[----:B------:R-:W-:Y:S02]  /*0df0*/  SHF.L.U32 R15, R7, 0x10, RZ ;  /* 0x00000010070f7819 */ /* 0x000fe400000006ff */
[----:B------:R-:W-:Y:S01]  /*0e00*/  SHF.L.U32 R19, R9, 0x10, RZ ;  /* 0x0000001009137819 */ /* 0x000fe200000006ff */
[----:B------:R-:W-:Y:S01]  /*0e10*/  FADD R10, R10, 1 ;  /* 0x3f8000000a0a7421 */ /* 0x000fe20000000000 */
[----:B------:R-:W-:Y:S01]  /*0e20*/  FADD R16, R16, 1 ;  /* 0x3f80000010107421 */ /* 0x000fe20000000000 */
[-C--:B------:R-:W-:Y:S01]  /*0e30*/  FMUL R9, R13, R2.reuse ;  /* 0x000000020d097220 */ /* 0x080fe20000400000 */
[-C--:B------:R-:W-:Y:S01]  /*0e40*/  FMUL R7, R17, R2.reuse ;  /* 0x0000000211077220 */ /* 0x080fe20000400000 */
[----:B------:R-:W-:Y:S01]  /*0e50*/  FADD R8, R8, 1 ;  /* 0x3f80000008087421 */ /* 0x000fe20000000000 */
[----:B------:R-:W-:Y:S01]  /*0e60*/  FADD R11, R11, 1 ;  /* 0x3f8000000b0b7421 */ /* 0x000fe20000000000 */
[-C--:B------:R-:W-:Y:S01]  /*0e70*/  FMUL R6, R15, R2.reuse ;  /* 0x000000020f067220 */ /* 0x080fe20000400000 */
[----:B------:R-:W-:Y:S01]  /*0e80*/  FMUL R4, R19, R2 ;  /* 0x0000000213047220 */ /* 0x000fe20000400000 */
[----:B------:R-:W-:Y:S01]  /*0e90*/  PLOP3.LUT P4, PT, PT, PT, UP0, 0x80, 0x0 ;  /* 0x000000000000781c */ /* 0x000fe20003f8f008 */
[----:B------:R-:W-:Y:S01]  /*0ea0*/  FMUL R5, R5, R5 ;  /* 0x0000000505057220 */ /* 0x000fe20000400000 */
[----:B------:R-:W-:-:S02]  /*0eb0*/  UPLOP3.LUT UP0, UPT, UPT, UPT, UPT, 0x40, 0x0 ;  /* 0x000000000000789c */ /* 0x000fc40003f0e870 */
[----:B------:R-:W-:Y:S02]  /*0ec0*/  UMOV UR4, 0x800 ;  /* 0x0000080000047882 */ /* 0x000fe40000000000 */
[----:B------:R-:W-:Y:S01]  /*0ed0*/  FSEL R5, R5, -RZ, P1 ;  /* 0x800000ff05057208 */ /* 0x000fe20000800000 */
[----:B------:R-:W-:-:S04]  /*0ee0*/  FADD R31, R12, R31 ;  /* 0x0000001f0c1f7221 */ /* 0x000fc80000000000 */
[----:B------:R-:W-:Y:S01]  /*0ef0*/  FADD R32, R5, R32 ;  /* 0x0000002005207221 */ /* 0x000fe20000000000 */
[----:B--2---:R-:W-:Y:S02]  /*0f00*/  SEL R20, R20, RZ, P1 ;  /* 0x000000ff14147207 */ /* 0x004fe40000800000 */
[----:B------:R-:W-:Y:S02]  /*0f10*/  SEL R22, R22, RZ, P1 ;  /* 0x000000ff16167207 */ /* 0x000fe40000800000 */
[----:B------:R-:W-:Y:S02]  /*0f20*/  SEL R21, R21, RZ, P1 ;  /* 0x000000ff15157207 */ /* 0x000fe40000800000 */
[----:B------:R-:W-:Y:S01]  /*0f30*/  SEL R23, R23, RZ, P1 ;  /* 0x000000ff17177207 */ /* 0x000fe20000800000 */
[----:B------:R-:W-:Y:S01]  /*0f40*/  FFMA R9, R9, R16, R20 ;  /* 0x0000001009097223 */ /* 0x000fe20000000014 */
[----:B------:R-:W-:Y:S01]  /*0f50*/  FFMA R7, R7, R10, R22 ;  /* 0x0000000a07077223 */ /* 0x000fe20000000016 */
[----:B------:R-:W-:-:S02]  /*0f60*/  FFMA R6, R6, R11, R21 ;  /* 0x0000000b06067223 */ /* 0x000fc40000000015 */
[----:B------:R-:W-:Y:S01]  /*0f70*/  FFMA R4, R4, R8, R23 ;  /* 0x0000000804047223 */ /* 0x000fe20000000017 */
[----:B------:R-:W-:Y:S01]  /*0f80*/  FMUL R7, R7, R7 ;  /* 0x0000000707077220 */ /* 0x000fe20000400000 */
[----:B------:R-:W-:Y:S01]  /*0f90*/  FMUL R9, R9, R9 ;  /* 0x0000000909097220 */ /* 0x000fe20000400000 */
[----:B------:R-:W-:Y:S01]  /*0fa0*/  FMUL R6, R6, R6 ;  /* 0x0000000606067220 */ /* 0x000fe20000400000 */
[----:B------:R-:W-:Y:S02]  /*0fb0*/  FMUL R4, R4, R4 ;  /* 0x0000000404047220 */ /* 0x000fe40000400000 */
[----:B------:R-:W-:Y:S02]  /*0fc0*/  FSEL R11, R7, -RZ, P1 ;  /* 0x800000ff070b7208 */ /* 0x000fe40000800000 */
[----:B------:R-:W-:Y:S02]  /*0fd0*/  FSEL R8, R9, -RZ, P1 ;  /* 0x800000ff09087208 */ /* 0x000fe40000800000 */
[----:B------:R-:W-:-:S02]  /*0fe0*/  FSEL R9, R4, -RZ, P1 ;  /* 0x800000ff04097208 */ /* 0x000fc40000800000 */
[----:B------:R-:W-:Y:S01]  /*0ff0*/  FSEL R7, R6, -RZ, P1 ;  /* 0x800000ff06077208 */ /* 0x000fe20000800000 */
[----:B------:R-:W-:Y:S01]  /*1000*/  FADD R30, R11, R30 ;  /* 0x0000001e0b1e7221 */ /* 0x000fe20000000000 */
[----:B------:R-:W-:Y:S01]  /*1010*/  FADD R25, R8, R25 ;  /* 0x0000001908197221 */ /* 0x000fe20000000000 */
[----:B------:R-:W-:Y:S02]  /*1020*/  FADD R24, R9, R24 ;  /* 0x0000001809187221 */ /* 0x000fe40000000000 */
[----:B------:R-:W-:Y:S01]  /*1030*/  FADD R26, R7, R26 ;  /* 0x0000001a071a7221 */ /* 0x000fe20000000000 */
[----:B------:R-:W-:Y:S05]  /*1040*/  @P4 BRA `(.L_x_0) ;  /* 0xfffff8d000004947 */ /* 0x000fea000383ffff */
[----:B------:R-:W-:Y:S01]  /*1050*/  FADD R25, R25, R26 ;  /* 0x0000001a19197221 */ /* 0x000fe20000000000 */
[----:B------:R-:W0:Y:S01]  /*1060*/  S2R R10, SR_TID.X ;  /* 0x00000000000a7919 */ /* 0x000e220000002100 */
[----:B------:R-:W-:Y:S02]  /*1070*/  UPLOP3.LUT UP0, UPT, UPT, UPT, UPT, 0x80, 0x0 ;  /* 0x000000000000789c */ /* 0x000fe40003f0f070 */
[----:B------:R-:W-:Y:S01]  /*1080*/  FADD R25, R30, R25 ;  /* 0x000000191e197221 */ /* 0x000fe20000000000 */
[----:B------:R-:W-:Y:S06]  /*1090*/  BAR.SYNC 0x0 ;  /* 0x0000000000007b1d */ /* 0x000fec0000000000 */
[----:B------:R-:W-:Y:S01]  /*10a0*/  FADD R24, R24, R25 ;  /* 0x0000001918187221 */ /* 0x000fe20000000000 */
[----:B------:R-:W-:-:S03]  /*10b0*/  UMOV UR4, URZ ;  /* 0x0000003f00047c82 */ /* 0x000fc60008000000 */
[----:B------:R-:W-:-:S04]  /*10c0*/  FADD R31, R31, R24 ;  /* 0x000000181f1f7221 */ /* 0x000fc80000000000 */
[----:B------:R-:W-:-:S04]  /*10d0*/  FADD R31, R32, R31 ;  /* 0x0000001f201f7221 */ /* 0x000fc80000000000 */
[----:B------:R-:W-:Y:S01]  /*10e0*/  FADD R36, R36, R31 ;  /* 0x0000001f24247221 */ /* 0x000fe20000000000 */
[----:B0-----:R-:W-:-:S03]  /*10f0*/  SHF.R.U32.HI R11, RZ, 0x3, R10 ;  /* 0x00000003ff0b7819 */ /* 0x001fc6000001160a */
[----:B------:R-:W-:Y:S01]  /*1100*/  FADD R36, R27, R36 ;  /* 0x000000241b247221 */ /* 0x000fe20000000000 */
[----:B------:R-:W-:-:S04]  /*1110*/  LOP3.LUT R12, R11, 0x1c, RZ, 0xc0, !PT ;  /* 0x0000001c0b0c7812 */ /* 0x000fc800078ec0ff */
        /* <DEDUP_REMOVED lines=19> */
[----:B0-----:R-:W-:-:S05]  /*1250*/  FADD R7, R4, R7 ;  /* 0x0000000704077221 */ /* 0x001fca0000000000 */
[----:B------:R-:W-:Y:S04]  /*1260*/  @P0 STS [R10.X4], R7 ;  /* 0x000000070a000388 */ /* 0x000fe80000004800 */
[----:B------:R-:W-:Y:S06]  /*1270*/  BAR.SYNC 0x0 ;  /* 0x0000000000007b1d */ /* 0x000fec0000000000 */
[----:B------:R-:W0:Y:S02]  /*1280*/  LDS R6, [RZ] ;  /* 0x00000000ff067984 */ /* 0x000e240000000800 */
[----:B0-----:R-:W-:-:S04]  /*1290*/  FFMA R6, R6, R9, 9.9999997473787516356e-06 ;  /* 0x3727c5ac06067423 */ /* 0x001fc80000000009 */
[----:B------:R0:W1:Y:S03]  /*12a0*/  MUFU.RSQ R32, R6 ;  /* 0x0000000600207308 */ /* 0x0000660000001400 */
.L_x_1:
[----:B------:R-:W-:Y:S01]  /*12b0*/  LOP3.LUT R29, R33, UR4, RZ, 0xfc, !PT ;  /* 0x00000004211d7c12 */ /* 0x000fe2000f8efcff */
[----:B0-----:R-:W-:Y:S01]  /*12c0*/  IMAD.MOV.U32 R34, RZ, RZ, 0x2 ;  /* 0x00000002ff227424 */ /* 0x001fe200078e00ff */
[----:B------:R-:W-:Y:S01]  /*12d0*/  CS2R R4, SRZ ;  /* 0x0000000000047805 */ /* 0x000fe2000001ff00 */
[----:B0-----:R-:W-:Y:S01]  /*12e0*/  CS2R R6, SRZ ;  /* 0x0000000000067805 */ /* 0x001fe2000001ff00 */
[----:B------:R-:W-:Y:S01]  /*12f0*/  ISETP.GE.U32.AND P1, PT, R29, 0x900, PT ;  /* 0x000009001d00780c */ /* 0x000fe20003f26070 */
[C---:B------:R-:W-:Y:S01]  /*1300*/  IMAD R35, R0.reuse, 0x900, R29 ;  /* 0x0000090000237824 */ /* 0x040fe200078e021d */
[----:B------:R-:W-:Y:S01]  /*1310*/  MOV R28, 0x4 ;  /* 0x00000004001c7802 */ /* 0x000fe20000000f00 */
[----:B------:R-:W-:Y:S01]  /*1320*/  CS2R R8, SRZ ;  /* 0x0000000000087805 */ /* 0x000fe2000001ff00 */
[----:B------:R-:W-:Y:S01]  /*1330*/  ISETP.LT.AND P2, PT, R0, 0x200, !P1 ;  /* 0x000002000000780c */ /* 0x000fe20004f41270 */
[----:B------:R-:W-:Y:S01]  /*1340*/  IMAD.WIDE R16, R35, R34, c[0x0][0x160] ;  /* 0x0000580023107625 */ /* 0x000fe200078e0222 */
[----:B------:R-:W-:-:S03]  /*1350*/  CS2R R10, SRZ ;  /* 0x00000000000a7805 */ /* 0x000fc6000001ff00 */
[-C--:B------:R-:W-:Y:S01]  /*1360*/  IMAD.WIDE.U32 R22, R29, R28.reuse, c[0x0][0x168] ;  /* 0x00005a001d167625 */ /* 0x080fe200078e001c */
[----:B------:R-:W-:Y:S01]  /*1370*/  CS2R R12, SRZ ;  /* 0x00000000000c7805 */ /* 0x000fe2000001ff00 */
[----:B------:R-:W-:Y:S02]  /*1380*/  CS2R R14, SRZ ;  /* 0x00000000000e7805 */ /* 0x000fe4000001ff00 */
[----:B------:R-:W-:Y:S01]  /*1390*/  IMAD.WIDE R24, R35, R28, c[0x0][0x170] ;  /* 0x00005c0023187625 */ /* 0x000fe200078e021c */
[----:B------:R-:W2:Y:S04]  /*13a0*/  @!P1 LDG.E.EL.128 R8, [R22.64] ;  /* 0x0000000616089981 */ /* 0x000ea8000c2e1d00 */
[----:B------:R0:W3:Y:S04]  /*13b0*/  @P2 LDG.E.EF.128 R4, [R16.64] ;  /* 0x0000000610042981 */ /* 0x0000e8000c0e1d00 */
[----:B------:R4:W5:Y:S01]  /*13c0*/  @P2 LDG.E.EF.128 R12, [R24.64] ;  /* 0x00000006180c2981 */ /* 0x000962000c0e1d00 */
[----:B------:R-:W-:-:S02]  /*13d0*/  LOP3.LUT R21, R3, UR4, RZ, 0xfc, !PT ;  /* 0x0000000403157c12 */ /* 0x000fc4000f8efcff */
[----:B------:R-:W-:-:S03]  /*13e0*/  IADD3 R20, P0, R33, UR4, RZ ;  /* 0x0000000421147c10 */ /* 0x000fc6000ff1e0ff */
[----:B------:R-:W-:Y:S01]  /*13f0*/  IMAD R27, R0, 0x900, R21 ;  /* 0x00000900001b7824 */ /* 0x000fe200078e0215 */
[----:B------:R-:W-:Y:S01]  /*1400*/  IADD3.X R21, RZ, RZ, RZ, P0, !PT ;  /* 0x000000ffff157210 */ /* 0x000fe200007fe4ff */
[----:B0-----:R-:W-:Y:S01]  /*1410*/  CS2R R16, SRZ ;  /* 0x0000000000107805 */ /* 0x001fe2000001ff00 */
[----:B------:R-:W-:Y:S01]  /*1420*/  CS2R R18, SRZ ;  /* 0x0000000000127805 */ /* 0x000fe2000001ff00 */
[----:B----4-:R-:W-:-:S05]  /*1430*/  IMAD.WIDE R24, R27, R28, c[0x0][0x170] ;  /* 0x00005c001b187625 */ /* 0x010fca00078e021c */
[----:B------:R0:W4:Y:S01]  /*1440*/  @P2 LDG.E.EF.128 R16, [R24.64] ;  /* 0x0000000618102981 */ /* 0x000122000c0e1d00 */
[----:B--2---:R-:W-:Y:S02]  /*1450*/  SEL R8, R8, RZ, !P1 ;  /* 0x000000ff08087207 */ /* 0x004fe40004800000 */
[----:B---3--:R-:W-:-:S04]  /*1460*/  SEL R36, R4, RZ, P2 ;  /* 0x000000ff04247207 */ /* 0x008fc80001000000 */
[----:B------:R-:W-:Y:S01]  /*1470*/  SHF.L.U32 R37, R36, 0x10, RZ ;  /* 0x0000001024257819 */ /* 0x000fe200000006ff */
[----:B------:R-:W-:Y:S01]  /*1480*/  FADD R8, R8, 1 ;  /* 0x3f80000008087421 */ /* 0x000fe20000000000 */
[----:B-----5:R-:W-:-:S03]  /*1490*/  SEL R22, R12, RZ, P2 ;  /* 0x000000ff0c167207 */ /* 0x020fc60001000000 */
[----:B------:R-:W-:Y:S01]  /*14a0*/  FMUL R37, R2, R37 ;  /* 0x0000002502257220 */ /* 0x000fe20000400000 */
[----:B------:R-:W-:-:S03]  /*14b0*/  SHF.L.U32 R4, R20, 0x2, RZ ;  /* 0x0000000214047819 */ /* 0x000fc600000006ff */
[----:B------:R-:W-:Y:S01]  /*14c0*/  FFMA R37, R37, R8, R22 ;  /* 0x0000000825257223 */ /* 0x000fe20000000016 */
[----:B------:R-:W-:Y:S02]  /*14d0*/  SEL R8, R5, RZ, P2 ;  /* 0x000000ff05087207 */ /* 0x000fe40001000000 */
[----:B------:R-:W-:Y:S02]  /*14e0*/  SHF.L.U64.HI R12, R20, 0x2, R21 ;  /* 0x00000002140c7819 */ /* 0x000fe40000010215 */
[----:B------:R-:W-:Y:S01]  /*14f0*/  IADD3 R26, P0, R4, c[0x0][0x168], RZ ;  /* 0x00005a00041a7a10 */ /* 0x000fe20007f1e0ff */
[----:B------:R-:W-:Y:S01]  /*1500*/  CS2R R20, SRZ ;  /* 0x0000000000147805 */ /* 0x000fe2000001ff00 */
[----:B------:R-:W-:Y:S01]  /*1510*/  SEL R5, R10, RZ, !P1 ;  /* 0x000000ff0a057207 */ /* 0x000fe20004800000 */
[----:B------:R-:W-:Y:S01]  /*1520*/  CS2R R22, SRZ ;  /* 0x0000000000167805 */ /* 0x000fe2000001ff00 */
[----:B------:R-:W-:Y:S02]  /*1530*/  SHF.L.U32 R31, R8, 0x10, RZ ;  /* 0x00000010081f7819 */ /* 0x000fe400000006ff */
[----:B------:R-:W-:Y:S01]  /*1540*/  IADD3.X R27, R12, c[0x0][0x16c], RZ, P0, !PT ;  /* 0x00005b000c1b7a10 */ /* 0x000fe200007fe4ff */
[----:B------:R-:W-:Y:S01]  /*1550*/  FADD R5, R5, 1 ;  /* 0x3f80000005057421 */ /* 0x000fe20000000000 */
[----:B0-----:R-:W-:Y:S01]  /*1560*/  SEL R25, R14, RZ, P2 ;  /* 0x000000ff0e197207 */ /* 0x001fe20001000000 */
[----:B------:R-:W-:Y:S01]  /*1570*/  FMUL R10, R2, R31 ;  /* 0x0000001f020a7220 */ /* 0x000fe20000400000 */
[----:B------:R-:W-:Y:S01]  /*1580*/  IADD3 R4, P0, R4, c[0x0][0x178], RZ ;  /* 0x00005e0004047a10 */ /* 0x000fe20007f1e0ff */
[----:B------:R0:W2:Y:S02]  /*1590*/  @!P1 LDG.E.EL.128 R20, [R26.64+0x10] ;  /* 0x000010061a149981 */ /* 0x0000a4000c2e1d00 */
[----:B------:R-:W-:Y:S01]  /*15a0*/  FFMA R10, R10, R5, R25 ;  /* 0x000000050a0a7223 */ /* 0x000fe20000000019 */
[----:B------:R-:W-:Y:S01]  /*15b0*/  IADD3.X R5, R12, c[0x0][0x17c], RZ, P0, !PT ;  /* 0x00005f000c057a10 */ /* 0x000fe200007fe4ff */
[----:B------:R-:W-:Y:S01]  /*15c0*/  CS2R R24, SRZ ;  /* 0x0000000000187805 */ /* 0x000fe2000001ff00 */
[----:B0-----:R-:W-:Y:S01]  /*15d0*/  CS2R R26, SRZ ;  /* 0x00000000001a7805 */ /* 0x001fe2000001ff00 */
[----:B------:R-:W-:-:S05]  /*15e0*/  CS2R R30, SRZ ;  /* 0x00000000001e7805 */ /* 0x000fca000001ff00 */
[----:B------:R0:W3:Y:S02]  /*15f0*/  @!P1 LDG.E.EL.128 R24, [R4.64+0x10] ;  /* 0x0000100604189981 */ /* 0x0000e4000c2e1d00 */
[----:B0-----:R-:W-:Y:S02]  /*1600*/  IMAD.WIDE.U32 R4, R29, R28, c[0x0][0x178] ;  /* 0x00005e001d047625 */ /* 0x001fe400078e001c */
[----:B------:R-:W-:-:S06]  /*1610*/  CS2R R28, SRZ ;  /* 0x00000000001c7805 */ /* 0x000fcc000001ff00 */
[----:B------:R0:W5:Y:S01]  /*1620*/  @!P1 LDG.E.EL.128 R28, [R4.64] ;  /* 0x00000006041c9981 */ /* 0x000162000c2e1d00 */
[----:B------:R-:W-:Y:S02]  /*1630*/  PRMT R36, R36, 0x7632, R36 ;  /* 0x0000763224247816 */ /* 0x000fe40000000024 */
[----:B------:R-:W-:-:S03]  /*1640*/  SEL R12, R9, RZ, !P1 ;  /* 0x000000ff090c7207 */ /* 0x000fc60004800000 */
[----:B------:R-:W-:Y:S01]  /*1650*/  IMAD.U32 R9, R36, 0x10000, RZ ;  /* 0x0001000024097824 */ /* 0x000fe200078e00ff */
[----:B------:R-:W-:Y:S01]  /*1660*/  SEL R14, R13, RZ, P2 ;  /* 0x000000ff0d0e7207 */ /* 0x000fe20001000000 */
[----:B------:R-:W-:Y:S02]  /*1670*/  FADD R12, R12, 1 ;  /* 0x3f8000000c0c7421 */ /* 0x000fe40000000000 */
[----:B------:R-:W-:Y:S01]  /*1680*/  FMUL R9, R2, R9 ;  /* 0x0000000902097220 */ /* 0x000fe20000400000 */
[----:B------:R-:W-:-:S03]  /*1690*/  PRMT R8, R8, 0x7632, R8 ;  /* 0x0000763208087816 */ /* 0x000fc60000000008 */
[----:B------:R-:W-:Y:S01]  /*16a0*/  FFMA R9, R9, R12, R14 ;  /* 0x0000000c09097223 */ /* 0x000fe2000000000e */
[----:B------:R-:W-:Y:S02]  /*16b0*/  SEL R12, R11, RZ, !P1 ;  /* 0x000000ff0b0c7207 */ /* 0x000fe40004800000 */
[----:B------:R-:W-:Y:S02]  /*16c0*/  SHF.L.U32 R11, R8, 0x10, RZ ;  /* 0x00000010080b7819 */ /* 0x000fe400000006ff */
[----:B------:R-:W-:Y:S01]  /*16d0*/  SEL R8, R15, RZ, P2 ;  /* 0x000000ff0f087207 */ /* 0x000fe20001000000 */
[----:B0-----:R-:W-:Y:S01]  /*16e0*/  FADD R4, R12, 1 ;  /* 0x3f8000000c047421 */ /* 0x001fe20000000000 */
[----:B------:R-:W-:Y:S01]  /*16f0*/  SEL R6, R6, RZ, P2 ;  /* 0x000000ff06067207 */ /* 0x000fe20001000000 */
[----:B------:R-:W-:-:S04]  /*1700*/  FMUL R5, R2, R11 ;  /* 0x0000000b02057220 */ /* 0x000fc80000400000 */
[----:B------:R-:W-:Y:S01]  /*1710*/  FFMA R5, R5, R4, R8 ;  /* 0x0000000405057223 */ /* 0x000fe20000000008 */
[----:B------:R-:W-:Y:S02]  /*1720*/  PRMT R4, R6, 0x7632, R4 ;  /* 0x0000763206047816 */ /* 0x000fe40000000004 */
[----:B------:R-:W-:Y:S02]  /*1730*/  SEL R7, R7, RZ, P2 ;  /* 0x000000ff07077207 */ /* 0x000fe40001000000 */
[----:B------:R-:W-:Y:S02]  /*1740*/  SHF.L.U32 R13, R4, 0x10, RZ ;  /* 0x00000010040d7819 */ /* 0x000fe400000006ff */
[----:B------:R-:W-:Y:S02]  /*1750*/  SHF.L.U32 R11, R6, 0x10, RZ ;  /* 0x00000010060b7819 */ /* 0x000fe400000006ff */
[----:B------:R-:W-:Y:S01]  /*1760*/  PRMT R4, R7, 0x7632, R4 ;  /* 0x0000763207047816 */ /* 0x000fe20000000004 */
[----:B------:R-:W-:Y:S01]  /*1770*/  FMUL R6, R2, R13 ;  /* 0x0000000d02067220 */ /* 0x000fe20000400000 */
[----:B----4-:R-:W-:Y:S01]  /*1780*/  SEL R16, R16, RZ, P2 ;  /* 0x000000ff10107207 */ /* 0x010fe20001000000 */
[----:B------:R-:W-:Y:S01]  /*1790*/  FMUL R11, R2, R11 ;  /* 0x0000000b020b7220 */ /* 0x000fe20000400000 */
[----:B------:R-:W-:-:S02]  /*17a0*/  SEL R17, R17, RZ, P2 ;  /* 0x000000ff11117207 */ /* 0x000fc40001000000 */
[----:B------:R-:W-:Y:S02]  /*17b0*/  SHF.L.U32 R13, R7, 0x10, RZ ;  /* 0x00000010070d7819 */ /* 0x000fe400000006ff */
[----:B------:R-:W-:Y:S02]  /*17c0*/  SHF.L.U32 R15, R4, 0x10, RZ ;  /* 0x00000010040f7819 */ /* 0x000fe400000006ff */
[----:B------:R-:W-:Y:S02]  /*17d0*/  SEL R18, R18, RZ, P2 ;  /* 0x000000ff12127207 */ /* 0x000fe40001000000 */
[----:B------:R-:W-:Y:S01]  /*17e0*/  SEL R19, R19, RZ, P2 ;  /* 0x000000ff13137207 */ /* 0x000fe20001000000 */
[----:B------:R-:W-:Y:S01]  /*17f0*/  FMUL R4, R2, R15 ;  /* 0x0000000f02047220 */ /* 0x000fe20000400000 */
[C---:B-1----:R-:W-:Y:S01]  /*1800*/  FMUL R37, R32.reuse, R37 ;  /* 0x0000002520257220 */ /* 0x042fe20000400000 */
[C---:B------:R-:W-:Y:S01]  /*1810*/  FMUL R10, R32.reuse, R10 ;  /* 0x0000000a200a7220 */ /* 0x040fe20000400000 */
[C---:B------:R-:W-:Y:S01]  /*1820*/  FMUL R9, R32.reuse, R9 ;  /* 0x0000000920097220 */ /* 0x040fe20000400000 */
[----:B------:R-:W-:Y:S01]  /*1830*/  FMUL R5, R32, R5 ;  /* 0x0000000520057220 */ /* 0x000fe20000400000 */
[----:B------:R-:W-:Y:S01]  /*1840*/  PLOP3.LUT P0, PT, PT, PT, UP0, 0x80, 0x0 ;  /* 0x000000000000781c */ /* 0x000fe20003f0f008 */
[----:B------:R-:W-:Y:S01]  /*1850*/  IMAD.WIDE R34, R35, R34, c[0x0][0x188] ;  /* 0x0000620023227625 */ /* 0x000fe200078e0222 */
[----:B------:R-:W-:-:S02]  /*1860*/  UPLOP3.LUT UP0, UPT, UPT, UPT, UPT, 0x40, 0x0 ;  /* 0x000000000000789c */ /* 0x000fc40003f0e870 */
[----:B------:R-:W-:Y:S01]  /*1870*/  UMOV UR4, 0x800 ;  /* 0x0000080000047882 */ /* 0x000fe20000000000 */
[----:B--2---:R-:W-:Y:S02]  /*1880*/  SEL R20, R20, RZ, !P1 ;  /* 0x000000ff14147207 */ /* 0x004fe40004800000 */
[----:B------:R-:W-:Y:S02]  /*1890*/  SEL R21, R21, RZ, !P1 ;  /* 0x000000ff15157207 */ /* 0x000fe40004800000 */
[----:B------:R-:W-:Y:S01]  /*18a0*/  SEL R22, R22, RZ, !P1 ;  /* 0x000000ff16167207 */ /* 0x000fe20004800000 */
[----:B------:R-:W-:Y:S01]  /*18b0*/  FADD R20, R20, 1 ;  /* 0x3f80000014147421 */ /* 0x000fe20000000000 */
[----:B------:R-:W-:Y:S01]  /*18c0*/  SEL R23, R23, RZ, !P1 ;  /* 0x000000ff17177207 */ /* 0x000fe20004800000 */
[----:B------:R-:W-:Y:S02]  /*18d0*/  FADD R21, R21, 1 ;  /* 0x3f80000015157421 */ /* 0x000fe40000000000 */
[----:B------:R-:W-:Y:S01]  /*18e0*/  FFMA R7, R11, R20, R16 ;  /* 0x000000140b077223 */ /* 0x000fe20000000010 */
[----:B------:R-:W-:Y:S01]  /*18f0*/  FMUL R11, R2, R13 ;  /* 0x0000000d020b7220 */ /* 0x000fe20000400000 */
[----:B------:R-:W-:Y:S01]  /*1900*/  FFMA R17, R6, R21, R17 ;  /* 0x0000001506117223 */ /* 0x000fe20000000011 */
[----:B------:R-:W-:Y:S01]  /*1910*/  FADD R22, R22, 1 ;  /* 0x3f80000016167421 */ /* 0x000fe20000000000 */
[----:B------:R-:W-:Y:S01]  /*1920*/  FADD R23, R23, 1 ;  /* 0x3f80000017177421 */ /* 0x000fe20000000000 */
[----:B---3--:R-:W-:Y:S01]  /*1930*/  SEL R25, R25, RZ, !P1 ;  /* 0x000000ff19197207 */ /* 0x008fe20004800000 */
[C---:B------:R-:W-:Y:S01]  /*1940*/  FMUL R6, R32.reuse, R7 ;  /* 0x0000000720067220 */ /* 0x040fe20000400000 */
[----:B------:R-:W-:Y:S01]  /*1950*/  FFMA R11, R11, R22, R18 ;  /* 0x000000160b0b7223 */ /* 0x000fe20000000012 */
[----:B------:R-:W-:Y:S01]  /*1960*/  FMUL R7, R32, R17 ;  /* 0x0000001120077220 */ /* 0x000fe20000400000 */
[----:B------:R-:W-:Y:S01]  /*1970*/  SEL R27, R27, RZ, !P1 ;  /* 0x000000ff1b1b7207 */ /* 0x000fe20004800000 */
[----:B------:R-:W-:Y:S01]  /*1980*/  FADD R8, R25, 1 ;  /* 0x3f80000019087421 */ /* 0x000fe20000000000 */
[----:B------:R-:W-:Y:S01]  /*1990*/  FFMA R19, R4, R23, R19 ;  /* 0x0000001704137223 */ /* 0x000fe20000000013 */
[----:B------:R-:W-:Y:S01]  /*19a0*/  SEL R24, R24, RZ, !P1 ;  /* 0x000000ff18187207 */ /* 0x000fe20004800000 */
[----:B------:R-:W-:Y:S01]  /*19b0*/  FMUL R4, R32, R11 ;  /* 0x0000000b20047220 */ /* 0x000fe20000400000 */
[----:B------:R-:W-:Y:S01]  /*19c0*/  SEL R26, R26, RZ, !P1 ;  /* 0x000000ff1a1a7207 */ /* 0x000fe20004800000 */
[----:B------:R-:W-:Y:S01]  /*19d0*/  FMUL R7, R7, R8 ;  /* 0x0000000807077220 */ /* 0x000fe20000400000 */
[----:B------:R-:W-:Y:S01]  /*19e0*/  FADD R8, R27, 1 ;  /* 0x3f8000001b087421 */ /* 0x000fe20000000000 */
[----:B------:R-:W-:Y:S01]  /*19f0*/  FMUL R19, R32, R19 ;  /* 0x0000001320137220 */ /* 0x000fe20000400000 */
[----:B------:R-:W-:Y:S01]  /*1a00*/  FADD R13, R24, 1 ;  /* 0x3f800000180d7421 */ /* 0x000fe20000000000 */
[----:B------:R-:W-:Y:S01]  /*1a10*/  FADD R15, R26, 1 ;  /* 0x3f8000001a0f7421 */ /* 0x000fe20000000000 */
[----:B-----5:R-:W-:-:S02]  /*1a20*/  SEL R28, R28, RZ, !P1 ;  /* 0x000000ff1c1c7207 */ /* 0x020fc40004800000 */
[----:B------:R-:W-:Y:S02]  /*1a30*/  SEL R12, R29, RZ, !P1 ;  /* 0x000000ff1d0c7207 */ /* 0x000fe40004800000 */
[----:B------:R-:W-:Y:S02]  /*1a40*/  SEL R11, R30, RZ, !P1 ;  /* 0x000000ff1e0b7207 */ /* 0x000fe40004800000 */
[----:B------:R-:W-:Y:S01]  /*1a50*/  SEL R14, R31, RZ, !P1 ;  /* 0x000000ff1f0e7207 */ /* 0x000fe20004800000 */
[----:B------:R-:W-:Y:S01]  /*1a60*/  FMUL R19, R19, R8 ;  /* 0x0000000813137220 */ /* 0x000fe20000400000 */
[----:B------:R-:W-:Y:S01]  /*1a70*/  FADD R8, R28, 1 ;  /* 0x3f8000001c087421 */ /* 0x000fe20000000000 */
[----:B------:R-:W-:Y:S01]  /*1a80*/  FADD R12, R12, 1 ;  /* 0x3f8000000c0c7421 */ /* 0x000fe20000000000 */
[----:B------:R-:W-:Y:S01]  /*1a90*/  FADD R11, R11, 1 ;  /* 0x3f8000000b0b7421 */ /* 0x000fe20000000000 */
[----:B------:R-:W-:Y:S01]  /*1aa0*/  FADD R14, R14, 1 ;  /* 0x3f8000000e0e7421 */ /* 0x000fe20000000000 */
[----:B------:R-:W-:Y:S01]  /*1ab0*/  FMUL R6, R6, R13 ;  /* 0x0000000d06067220 */ /* 0x000fe20000400000 */
[----:B------:R-:W-:Y:S01]  /*1ac0*/  FMUL R4, R4, R15 ;  /* 0x0000000f04047220 */ /* 0x000fe20000400000 */
[----:B------:R-:W-:Y:S01]  /*1ad0*/  FMUL R8, R37, R8 ;  /* 0x0000000825087220 */ /* 0x000fe20000400000 */
[----:B------:R-:W-:Y:S01]  /*1ae0*/  FMUL R10, R10, R11 ;  /* 0x0000000b0a0a7220 */ /* 0x000fe20000400000 */
[----:B------:R-:W-:Y:S01]  /*1af0*/  FMUL R9, R9, R12 ;  /* 0x0000000c09097220 */ /* 0x000fe20000400000 */
[----:B------:R-:W-:Y:S01]  /*1b00*/  FMUL R5, R5, R14 ;  /* 0x0000000e05057220 */ /* 0x000fe20000400000 */
[----:B------:R-:W-:-:S02]  /*1b10*/  F2FP.BF16.F32.PACK_AB R6, R7, R6 ;  /* 0x000000060706723e */ /* 0x000fc400000010ff */
[----:B------:R-:W-:Y:S02]  /*1b20*/  F2FP.BF16.F32.PACK_AB R7, R19, R4 ;  /* 0x000000041307723e */ /* 0x000fe400000010ff */
[----:B------:R-:W-:Y:S02]  /*1b30*/  F2FP.BF16.F32.PACK_AB R4, R9, R8 ;  /* 0x000000080904723e */ /* 0x000fe400000010ff */
[----:B------:R-:W-:-:S05]  /*1b40*/  F2FP.BF16.F32.PACK_AB R5, R5, R10 ;  /* 0x0000000a0505723e */ /* 0x000fca00000010ff */
[----:B------:R0:W-:Y:S01]  /*1b50*/  @P2 STG.E.128 [R34.64], R4 ;  /* 0x0000000422002986 */ /* 0x0001e2000c101d06 */
[----:B------:R-:W-:Y:S05]  /*1b60*/  @P0 BRA `(.L_x_1) ;  /* 0xfffff74000000947 */ /* 0x000fea000383ffff */
[----:B------:R-:W-:Y:S05]  /*1b70*/  EXIT ;  /* 0x000000000000794d */ /* 0x000fea0003800000 */
.L_x_2:
[----:B------:R-:W-:-:S00]  /*1b80*/  BRA `(.L_x_2) ;  /* 0xfffffff000007947 */ /* 0x000fc0000383ffff */
[----:B------:R-:W-:-:S00]  /*1b90*/  NOP ;  /* 0x0000000000007918 */ /* 0x000fc00000000000 */
        /* <DEDUP_REMOVED lines=14> */
.L_x_3:


//--------------------- .nv.global.init           --------------------------
	.section	.nv.global.init,"aw",@progbits
.nv.global.init:
	.type		_$_str,@object
	.size		_$_str,(.L_0 - _$_str)
_$_str:
        /*0000*/ 	.byte	0x5f, 0x5f, 0x43, 0x55, 0x44, 0x41, 0x5f, 0x46, 0x54, 0x5a, 0x00
.L_0:


//--------------------- .nv.shared.triton__0d1d2d3d4d5d6de7de --------------------------
	.section	.nv.shared.triton__0d1d2d3d4d5d6de7de,"aw",@nobits
	.align	16
